//
// Generated by NVIDIA NVVM Compiler
//
// Compiler Build ID: CL-36424714
// Cuda compilation tools, release 13.0, V13.0.88
// Based on NVVM 20.0.0
//

.version 9.0
.target sm_100
.address_size 64

	// .globl	_Z19preprocess_min_dataiiPiS_
.const .align 4 .b8 DATA_GPU[40040];
// _ZZ10min_reduceiiPiE4smem has been demoted

.visible .entry _Z19preprocess_min_dataiiPiS_(
	.param .u32 _Z19preprocess_min_dataiiPiS__param_0,
	.param .u32 _Z19preprocess_min_dataiiPiS__param_1,
	.param .u64 .ptr .align 1 _Z19preprocess_min_dataiiPiS__param_2,
	.param .u64 .ptr .align 1 _Z19preprocess_min_dataiiPiS__param_3
)
{
	.reg .pred 	%p<4>;
	.reg .b32 	%r<31>;
	.reg .b64 	%rd<11>;

	ld.param.u32 	%r12, [_Z19preprocess_min_dataiiPiS__param_0];
	ld.param.u32 	%r13, [_Z19preprocess_min_dataiiPiS__param_1];
	ld.param.u64 	%rd2, [_Z19preprocess_min_dataiiPiS__param_2];
	ld.param.u64 	%rd3, [_Z19preprocess_min_dataiiPiS__param_3];
	mov.u32 	%r14, %ctaid.x;
	mov.u32 	%r15, %ntid.x;
	mov.u32 	%r16, %tid.x;
	mad.lo.s32 	%r1, %r14, %r15, %r16;
	add.s32 	%r17, %r13, %r1;
	setp.gt.s32 	%p1, %r17, %r12;
	@%p1 bra 	$L__BB0_5;
	mov.u32 	%r2, %ctaid.y;
	add.s32 	%r29, %r2, 2;
	setp.ge.s32 	%p2, %r29, %r13;
	mov.b32 	%r30, 2147483647;
	@%p2 bra 	$L__BB0_4;
	cvta.to.global.u64 	%rd1, %rd2;
	add.s32 	%r4, %r13, 1;
	add.s32 	%r5, %r1, -1;
	mov.b32 	%r30, 2147483647;
	mov.u32 	%r6, %nctaid.y;
$L__BB0_3:
	sub.s32 	%r20, %r4, %r29;
	mad.lo.s32 	%r21, %r29, %r12, %r1;
	mul.wide.s32 	%rd4, %r21, 4;
	add.s64 	%rd5, %rd1, %rd4;
	ld.global.u32 	%r22, [%rd5];
	add.s32 	%r23, %r5, %r29;
	mad.lo.s32 	%r24, %r20, %r12, %r23;
	mul.wide.s32 	%rd6, %r24, 4;
	add.s64 	%rd7, %rd1, %rd6;
	ld.global.u32 	%r25, [%rd7];
	add.s32 	%r26, %r25, %r22;
	min.s32 	%r30, %r30, %r26;
	add.s32 	%r29, %r29, %r6;
	setp.lt.s32 	%p3, %r29, %r13;
	@%p3 bra 	$L__BB0_3;
$L__BB0_4:
	mad.lo.s32 	%r27, %r1, %r12, %r2;
	cvta.to.global.u64 	%rd8, %rd3;
	mul.wide.u32 	%rd9, %r27, 4;
	add.s64 	%rd10, %rd8, %rd9;
	st.global.u32 	[%rd10], %r30;
$L__BB0_5:
	ret;

}
	// .globl	_Z20postprocess_min_dataiiPiS_
.visible .entry _Z20postprocess_min_dataiiPiS_(
	.param .u32 _Z20postprocess_min_dataiiPiS__param_0,
	.param .u32 _Z20postprocess_min_dataiiPiS__param_1,
	.param .u64 .ptr .align 1 _Z20postprocess_min_dataiiPiS__param_2,
	.param .u64 .ptr .align 1 _Z20postprocess_min_dataiiPiS__param_3
)
{
	.reg .b32 	%r<13>;
	.reg .b64 	%rd<14>;

	ld.param.u32 	%r1, [_Z20postprocess_min_dataiiPiS__param_0];
	ld.param.u32 	%r2, [_Z20postprocess_min_dataiiPiS__param_1];
	ld.param.u64 	%rd1, [_Z20postprocess_min_dataiiPiS__param_2];
	ld.param.u64 	%rd2, [_Z20postprocess_min_dataiiPiS__param_3];
	cvta.to.global.u64 	%rd3, %rd1;
	cvta.to.global.u64 	%rd4, %rd2;
	mov.u32 	%r3, %ctaid.x;
	add.s32 	%r4, %r3, %r2;
	add.s32 	%r5, %r4, -1;
	mul.wide.s32 	%rd5, %r5, 4;
	mov.u64 	%rd6, DATA_GPU;
	add.s64 	%rd7, %rd6, %rd5;
	ld.const.u32 	%r6, [%rd7];
	mul.wide.u32 	%rd8, %r3, 4;
	add.s64 	%rd9, %rd6, %rd8;
	ld.const.u32 	%r7, [%rd9];
	sub.s32 	%r8, %r6, %r7;
	mul.lo.s32 	%r9, %r1, %r3;
	mul.wide.s32 	%rd10, %r9, 4;
	add.s64 	%rd11, %rd4, %rd10;
	ld.global.u32 	%r10, [%rd11];
	add.s32 	%r11, %r8, %r10;
	mad.lo.s32 	%r12, %r2, %r1, %r3;
	mul.wide.s32 	%rd12, %r12, 4;
	add.s64 	%rd13, %rd3, %rd12;
	st.global.u32 	[%rd13], %r11;
	ret;

}
	// .globl	_Z10min_reduceiiPi
.visible .entry _Z10min_reduceiiPi(
	.param .u32 _Z10min_reduceiiPi_param_0,
	.param .u32 _Z10min_reduceiiPi_param_1,
	.param .u64 .ptr .align 1 _Z10min_reduceiiPi_param_2
)
{
	.reg .pred 	%p<6>;
	.reg .b32 	%r<26>;
	.reg .b64 	%rd<7>;
	// demoted variable
	.shared .align 4 .b8 _ZZ10min_reduceiiPiE4smem[4096];
	ld.param.u32 	%r11, [_Z10min_reduceiiPi_param_0];
	ld.param.u32 	%r13, [_Z10min_reduceiiPi_param_1];
	ld.param.u64 	%rd2, [_Z10min_reduceiiPi_param_2];
	cvta.to.global.u64 	%rd1, %rd2;
	mov.u32 	%r1, %ctaid.y;
	mov.u32 	%r2, %ctaid.x;
	mov.u32 	%r25, %ntid.x;
	mov.u32 	%r4, %tid.x;
	mad.lo.s32 	%r5, %r2, %r25, %r4;
	setp.ge.s32 	%p1, %r5, %r13;
	mov.b32 	%r24, 2147483647;
	@%p1 bra 	$L__BB2_2;
	mad.lo.s32 	%r14, %r11, %r1, %r5;
	mul.wide.s32 	%rd3, %r14, 4;
	add.s64 	%rd4, %rd1, %rd3;
	ld.global.u32 	%r24, [%rd4];
$L__BB2_2:
	shl.b32 	%r15, %r4, 2;
	mov.u32 	%r16, _ZZ10min_reduceiiPiE4smem;
	add.s32 	%r8, %r16, %r15;
	st.shared.u32 	[%r8], %r24;
	bar.sync 	0;
	setp.lt.u32 	%p2, %r25, 2;
	@%p2 bra 	$L__BB2_6;
$L__BB2_3:
	shr.u32 	%r10, %r25, 1;
	setp.ge.u32 	%p3, %r4, %r10;
	@%p3 bra 	$L__BB2_5;
	ld.shared.u32 	%r17, [%r8];
	shl.b32 	%r18, %r10, 2;
	add.s32 	%r19, %r8, %r18;
	ld.shared.u32 	%r20, [%r19];
	min.s32 	%r21, %r17, %r20;
	st.shared.u32 	[%r8], %r21;
$L__BB2_5:
	bar.sync 	0;
	setp.gt.u32 	%p4, %r25, 3;
	mov.u32 	%r25, %r10;
	@%p4 bra 	$L__BB2_3;
$L__BB2_6:
	setp.ne.s32 	%p5, %r4, 0;
	@%p5 bra 	$L__BB2_8;
	ld.shared.u32 	%r22, [_ZZ10min_reduceiiPiE4smem];
	mad.lo.s32 	%r23, %r11, %r1, %r2;
	mul.wide.u32 	%rd5, %r23, 4;
	add.s64 	%rd6, %rd1, %rd5;
	st.global.u32 	[%rd6], %r22;
$L__BB2_8:
	ret;

}


// ===== COMPILED SASS (sm_100) =====

	.target	sm_100

	.elftype	@"ET_EXEC"


//--------------------- .note.nv.tkinfo           --------------------------
	.section	.note.nv.tkinfo,"",@"SHT_NOTE"
	.sectionflags	@"SHF_NOTE_NV_TKINFO"
	.tkinfo
        /*0018*/ 	.word	0x00000002
        /*0030*/ 	.string	""
        /*0030*/ 	.string	"ptxas"
        /*0030*/ 	.string	"Cuda compilation tools, release 13.0, V13.0.88"
        /*0030*/ 	.string	"Build cuda_13.0.r13.0/compiler.36424714_0"
        /*0030*/ 	.string	"-arch sm_100 -m 64 "



//--------------------- .note.nv.cuinfo           --------------------------
	.section	.note.nv.cuinfo,"",@"SHT_NOTE"
	.sectionflags	@"SHF_NOTE_NV_CUINFO"
        /*0018*/ 	.short	0x0002
        /*001a*/ 	.short	0x0064
        /*001c*/ 	.short	0x0082
	.zero		2


//--------------------- .nv.info                  --------------------------
	.section	.nv.info,"",@"SHT_CUDA_INFO"
	.align	4


	//----- nvinfo : EIATTR_REGCOUNT
	.align		4
        /*0000*/ 	.byte	0x04, 0x2f
        /*0002*/ 	.short	(.L_2 - .L_1)
	.align		4
.L_1:
        /*0004*/ 	.word	index@(_Z19preprocess_min_dataiiPiS_)
        /*0008*/ 	.word	0x00000018


	//----- nvinfo : EIATTR_FRAME_SIZE
	.align		4
.L_2:
        /*000c*/ 	.byte	0x04, 0x11
        /*000e*/ 	.short	(.L_4 - .L_3)
	.align		4
.L_3:
        /*0010*/ 	.word	index@(_Z19preprocess_min_dataiiPiS_)
        /*0014*/ 	.word	0x00000000


	//----- nvinfo : EIATTR_REGCOUNT
	.align		4
.L_4:
        /*0018*/ 	.byte	0x04, 0x2f
        /*001a*/ 	.short	(.L_6 - .L_5)
	.align		4
.L_5:
        /*001c*/ 	.word	index@(_Z20postprocess_min_dataiiPiS_)
        /*0020*/ 	.word	0x0000000e


	//----- nvinfo : EIATTR_FRAME_SIZE
	.align		4
.L_6:
        /*0024*/ 	.byte	0x04, 0x11
        /*0026*/ 	.short	(.L_8 - .L_7)
	.align		4
.L_7:
        /*0028*/ 	.word	index@(_Z20postprocess_min_dataiiPiS_)
        /*002c*/ 	.word	0x00000000


	//----- nvinfo : EIATTR_REGCOUNT
	.align		4
.L_8:
        /*0030*/ 	.byte	0x04, 0x2f
        /*0032*/ 	.short	(.L_10 - .L_9)
	.align		4
.L_9:
        /*0034*/ 	.word	index@(_Z10min_reduceiiPi)
        /*0038*/ 	.word	0x0000000a


	//----- nvinfo : EIATTR_FRAME_SIZE
	.align		4
.L_10:
        /*003c*/ 	.byte	0x04, 0x11
        /*003e*/ 	.short	(.L_12 - .L_11)
	.align		4
.L_11:
        /*0040*/ 	.word	index@(_Z10min_reduceiiPi)
        /*0044*/ 	.word	0x00000000


	//----- nvinfo : EIATTR_MIN_STACK_SIZE
	.align		4
.L_12:
        /*0048*/ 	.byte	0x04, 0x12
        /*004a*/ 	.short	(.L_14 - .L_13)
	.align		4
.L_13:
        /*004c*/ 	.word	index@(_Z10min_reduceiiPi)
        /*0050*/ 	.word	0x00000000


	//----- nvinfo : EIATTR_MIN_STACK_SIZE
	.align		4
.L_14:
        /*0054*/ 	.byte	0x04, 0x12
        /*0056*/ 	.short	(.L_16 - .L_15)
	.align		4
.L_15:
        /*0058*/ 	.word	index@(_Z20postprocess_min_dataiiPiS_)
        /*005c*/ 	.word	0x00000000


	//----- nvinfo : EIATTR_MIN_STACK_SIZE
	.align		4
.L_16:
        /*0060*/ 	.byte	0x04, 0x12
        /*0062*/ 	.short	(.L_18 - .L_17)
	.align		4
.L_17:
        /*0064*/ 	.word	index@(_Z19preprocess_min_dataiiPiS_)
        /*0068*/ 	.word	0x00000000
.L_18:


//--------------------- .nv.compat                --------------------------
	.section	.nv.compat,"",@"SHT_CUDA_COMPAT_INFO"
	.align	4
        /*0000*/ 	.byte	0x02, 0x09, 0x00, 0x00, 0x02, 0x02, 0x01, 0x00, 0x02, 0x05, 0x05, 0x00, 0x03, 0x07, 0x01, 0x01
        /*0010*/ 	.byte	0x02, 0x03, 0x00, 0x00, 0x02, 0x06, 0x01, 0x00, 0x04, 0x0b, 0x08, 0x00, 0x09, 0x00, 0x00, 0x00
        /*0020*/ 	.byte	0x00, 0x00, 0x00, 0x00


//--------------------- .nv.info._Z10min_reduceiiPi --------------------------
	.section	.nv.info._Z10min_reduceiiPi,"",@"SHT_CUDA_INFO"
	.sectionflags	@""
	.align	4


	//----- nvinfo : EIATTR_CUDA_API_VERSION
	.align		4
        /*0000*/ 	.byte	0x04, 0x37
        /*0002*/ 	.short	(.L_20 - .L_19)
.L_19:
        /*0004*/ 	.word	0x00000082


	//----- nvinfo : EIATTR_KPARAM_INFO
	.align		4
.L_20:
        /*0008*/ 	.byte	0x04, 0x17
        /*000a*/ 	.short	(.L_22 - .L_21)
.L_21:
        /*000c*/ 	.word	0x00000000
        /*0010*/ 	.short	0x0002
        /*0012*/ 	.short	0x0008
        /*0014*/ 	.byte	0x00, 0xf5, 0x21, 0x00


	//----- nvinfo : EIATTR_KPARAM_INFO
	.align		4
.L_22:
        /*0018*/ 	.byte	0x04, 0x17
        /*001a*/ 	.short	(.L_24 - .L_23)
.L_23:
        /*001c*/ 	.word	0x00000000
        /*0020*/ 	.short	0x0001
        /*0022*/ 	.short	0x0004
        /*0024*/ 	.byte	0x00, 0xf0, 0x11, 0x00


	//----- nvinfo : EIATTR_KPARAM_INFO
	.align		4
.L_24:
        /*0028*/ 	.byte	0x04, 0x17
        /*002a*/ 	.short	(.L_26 - .L_25)
.L_25:
        /*002c*/ 	.word	0x00000000
        /*0030*/ 	.short	0x0000
        /*0032*/ 	.short	0x0000
        /*0034*/ 	.byte	0x00, 0xf0, 0x11, 0x00


	//----- nvinfo : EIATTR_SPARSE_MMA_MASK
	.align		4
.L_26:
        /*0038*/ 	.byte	0x03, 0x50
        /*003a*/ 	.short	0x0000


	//----- nvinfo : EIATTR_MAXREG_COUNT
	.align		4
        /*003c*/ 	.byte	0x03, 0x1b
        /*003e*/ 	.short	0x00ff


	//----- nvinfo : EIATTR_NUM_BARRIERS
	.align		4
        /*0040*/ 	.byte	0x02, 0x4c
        /*0042*/ 	.byte	0x01
	.zero		1


	//----- nvinfo : EIATTR_MERCURY_ISA_VERSION
	.align		4
        /*0044*/ 	.byte	0x03, 0x5f
        /*0046*/ 	.short	0x0101


	//----- nvinfo : EIATTR_VRC_CTA_INIT_COUNT
	.align		4
        /*0048*/ 	.byte	0x02, 0x4a
	.zero		1
	.zero		1


	//----- nvinfo : EIATTR_EXIT_INSTR_OFFSETS
	.align		4
        /*004c*/ 	.byte	0x04, 0x1c
        /*004e*/ 	.short	(.L_28 - .L_27)


	//   ....[0]....
.L_27:
        /*0050*/ 	.word	0x00000240


	//   ....[1]....
        /*0054*/ 	.word	0x000002e0


	//----- nvinfo : EIATTR_CBANK_PARAM_SIZE
	.align		4
.L_28:
        /*0058*/ 	.byte	0x03, 0x19
        /*005a*/ 	.short	0x0010


	//----- nvinfo : EIATTR_PARAM_CBANK
	.align		4
        /*005c*/ 	.byte	0x04, 0x0a
        /*005e*/ 	.short	(.L_30 - .L_29)
	.align		4
.L_29:
        /*0060*/ 	.word	index@(.nv.constant0._Z10min_reduceiiPi)
        /*0064*/ 	.short	0x0380
        /*0066*/ 	.short	0x0010


	//----- nvinfo : EIATTR_SW_WAR
	.align		4
.L_30:
        /*0068*/ 	.byte	0x04, 0x36
        /*006a*/ 	.short	(.L_32 - .L_31)
.L_31:
        /*006c*/ 	.word	0x00000008
.L_32:


//--------------------- .nv.info._Z20postprocess_min_dataiiPiS_ --------------------------
	.section	.nv.info._Z20postprocess_min_dataiiPiS_,"",@"SHT_CUDA_INFO"
	.sectionflags	@""
	.align	4


	//----- nvinfo : EIATTR_CUDA_API_VERSION
	.align		4
        /*0000*/ 	.byte	0x04, 0x37
        /*0002*/ 	.short	(.L_34 - .L_33)
.L_33:
        /*0004*/ 	.word	0x00000082


	//----- nvinfo : EIATTR_KPARAM_INFO
	.align		4
.L_34:
        /*0008*/ 	.byte	0x04, 0x17
        /*000a*/ 	.short	(.L_36 - .L_35)
.L_35:
        /*000c*/ 	.word	0x00000000
        /*0010*/ 	.short	0x0003
        /*0012*/ 	.short	0x0010
        /*0014*/ 	.byte	0x00, 0xf5, 0x21, 0x00


	//----- nvinfo : EIATTR_KPARAM_INFO
	.align		4
.L_36:
        /*0018*/ 	.byte	0x04, 0x17
        /*001a*/ 	.short	(.L_38 - .L_37)
.L_37:
        /*001c*/ 	.word	0x00000000
        /*0020*/ 	.short	0x0002
        /*0022*/ 	.short	0x0008
        /*0024*/ 	.byte	0x00, 0xf5, 0x21, 0x00


	//----- nvinfo : EIATTR_KPARAM_INFO
	.align		4
.L_38:
        /*0028*/ 	.byte	0x04, 0x17
        /*002a*/ 	.short	(.L_40 - .L_39)
.L_39:
        /*002c*/ 	.word	0x00000000
        /*0030*/ 	.short	0x0001
        /*0032*/ 	.short	0x0004
        /*0034*/ 	.byte	0x00, 0xf0, 0x11, 0x00


	//----- nvinfo : EIATTR_KPARAM_INFO
	.align		4
.L_40:
        /*0038*/ 	.byte	0x04, 0x17
        /*003a*/ 	.short	(.L_42 - .L_41)
.L_41:
        /*003c*/ 	.word	0x00000000
        /*0040*/ 	.short	0x0000
        /*0042*/ 	.short	0x0000
        /*0044*/ 	.byte	0x00, 0xf0, 0x11, 0x00


	//----- nvinfo : EIATTR_SPARSE_MMA_MASK
	.align		4
.L_42:
        /*0048*/ 	.byte	0x03, 0x50
        /*004a*/ 	.short	0x0000


	//----- nvinfo : EIATTR_MAXREG_COUNT
	.align		4
        /*004c*/ 	.byte	0x03, 0x1b
        /*004e*/ 	.short	0x00ff


	//----- nvinfo : EIATTR_MERCURY_ISA_VERSION
	.align		4
        /*0050*/ 	.byte	0x03, 0x5f
        /*0052*/ 	.short	0x0101


	//----- nvinfo : EIATTR_VRC_CTA_INIT_COUNT
	.align		4
        /*0054*/ 	.byte	0x02, 0x4a
	.zero		1
	.zero		1


	//----- nvinfo : EIATTR_EXIT_INSTR_OFFSETS
	.align		4
        /*0058*/ 	.byte	0x04, 0x1c
        /*005a*/ 	.short	(.L_44 - .L_43)


	//   ....[0]....
.L_43:
        /*005c*/ 	.word	0x00000120


	//----- nvinfo : EIATTR_CBANK_PARAM_SIZE
	.align		4
.L_44:
        /*0060*/ 	.byte	0x03, 0x19
        /*0062*/ 	.short	0x0018


	//----- nvinfo : EIATTR_PARAM_CBANK
	.align		4
        /*0064*/ 	.byte	0x04, 0x0a
        /*0066*/ 	.short	(.L_46 - .L_45)
	.align		4
.L_45:
        /*0068*/ 	.word	index@(.nv.constant0._Z20postprocess_min_dataiiPiS_)
        /*006c*/ 	.short	0x0380
        /*006e*/ 	.short	0x0018


	//----- nvinfo : EIATTR_SW_WAR
	.align		4
.L_46:
        /*0070*/ 	.byte	0x04, 0x36
        /*0072*/ 	.short	(.L_48 - .L_47)
.L_47:
        /*0074*/ 	.word	0x00000008
.L_48:


//--------------------- .nv.info._Z19preprocess_min_dataiiPiS_ --------------------------
	.section	.nv.info._Z19preprocess_min_dataiiPiS_,"",@"SHT_CUDA_INFO"
	.sectionflags	@""
	.align	4


	//----- nvinfo : EIATTR_CUDA_API_VERSION
	.align		4
        /*0000*/ 	.byte	0x04, 0x37
        /*0002*/ 	.short	(.L_50 - .L_49)
.L_49:
        /*0004*/ 	.word	0x00000082


	//----- nvinfo : EIATTR_KPARAM_INFO
	.align		4
.L_50:
        /*0008*/ 	.byte	0x04, 0x17
        /*000a*/ 	.short	(.L_52 - .L_51)
.L_51:
        /*000c*/ 	.word	0x00000000
        /*0010*/ 	.short	0x0003
        /*0012*/ 	.short	0x0010
        /*0014*/ 	.byte	0x00, 0xf5, 0x21, 0x00


	//----- nvinfo : EIATTR_KPARAM_INFO
	.align		4
.L_52:
        /*0018*/ 	.byte	0x04, 0x17
        /*001a*/ 	.short	(.L_54 - .L_53)
.L_53:
        /*001c*/ 	.word	0x00000000
        /*0020*/ 	.short	0x0002
        /*0022*/ 	.short	0x0008
        /*0024*/ 	.byte	0x00, 0xf5, 0x21, 0x00


	//----- nvinfo : EIATTR_KPARAM_INFO
	.align		4
.L_54:
        /*0028*/ 	.byte	0x04, 0x17
        /*002a*/ 	.short	(.L_56 - .L_55)
.L_55:
        /*002c*/ 	.word	0x00000000
        /*0030*/ 	.short	0x0001
        /*0032*/ 	.short	0x0004
        /*0034*/ 	.byte	0x00, 0xf0, 0x11, 0x00


	//----- nvinfo : EIATTR_KPARAM_INFO
	.align		4
.L_56:
        /*0038*/ 	.byte	0x04, 0x17
        /*003a*/ 	.short	(.L_58 - .L_57)
.L_57:
        /*003c*/ 	.word	0x00000000
        /*0040*/ 	.short	0x0000
        /*0042*/ 	.short	0x0000
        /*0044*/ 	.byte	0x00, 0xf0, 0x11, 0x00


	//----- nvinfo : EIATTR_SPARSE_MMA_MASK
	.align		4
.L_58:
        /*0048*/ 	.byte	0x03, 0x50
        /*004a*/ 	.short	0x0000


	//----- nvinfo : EIATTR_MAXREG_COUNT
	.align		4
        /*004c*/ 	.byte	0x03, 0x1b
        /*004e*/ 	.short	0x00ff


	//----- nvinfo : EIATTR_MERCURY_ISA_VERSION
	.align		4
        /*0050*/ 	.byte	0x03, 0x5f
        /*0052*/ 	.short	0x0101


	//----- nvinfo : EIATTR_VRC_CTA_INIT_COUNT
	.align		4
        /*0054*/ 	.byte	0x02, 0x4a
	.zero		1
	.zero		1


	//----- nvinfo : EIATTR_EXIT_INSTR_OFFSETS
	.align		4
        /*0058*/ 	.byte	0x04, 0x1c
        /*005a*/ 	.short	(.L_60 - .L_59)


	//   ....[0]....
.L_59:
        /*005c*/ 	.word	0x00000080


	//   ....[1]....
        /*0060*/ 	.word	0x00000230


	//----- nvinfo : EIATTR_CBANK_PARAM_SIZE
	.align		4
.L_60:
        /*0064*/ 	.byte	0x03, 0x19
        /*0066*/ 	.short	0x0018


	//----- nvinfo : EIATTR_PARAM_CBANK
	.align		4
        /*0068*/ 	.byte	0x04, 0x0a
        /*006a*/ 	.short	(.L_62 - .L_61)
	.align		4
.L_61:
        /*006c*/ 	.word	index@(.nv.constant0._Z19preprocess_min_dataiiPiS_)
        /*0070*/ 	.short	0x0380
        /*0072*/ 	.short	0x0018


	//----- nvinfo : EIATTR_SW_WAR
	.align		4
.L_62:
        /*0074*/ 	.byte	0x04, 0x36
        /*0076*/ 	.short	(.L_64 - .L_63)
.L_63:
        /*0078*/ 	.word	0x00000008
.L_64:


//--------------------- .nv.callgraph             --------------------------
	.section	.nv.callgraph,"",@"SHT_CUDA_CALLGRAPH"
	.align	4
	.sectionentsize	8
	.align		4
        /*0000*/ 	.word	0x00000000
	.align		4
        /*0004*/ 	.word	0xffffffff
	.align		4
        /*0008*/ 	.word	0x00000000
	.align		4
        /*000c*/ 	.word	0xfffffffe
	.align		4
        /*0010*/ 	.word	0x00000000
	.align		4
        /*0014*/ 	.word	0xfffffffd
	.align		4
        /*0018*/ 	.word	0x00000000
	.align		4
        /*001c*/ 	.word	0xfffffffc


//--------------------- .nv.constant3             --------------------------
	.section	.nv.constant3,"a",@progbits
	.align	4
.nv.constant3:
	.type		DATA_GPU,@object
	.size		DATA_GPU,(.L_0 - DATA_GPU)
DATA_GPU:
	.zero		40040
.L_0:


//--------------------- .text._Z10min_reduceiiPi  --------------------------
	.section	.text._Z10min_reduceiiPi,"ax",@progbits
	.align	128
        .global         _Z10min_reduceiiPi
        .type           _Z10min_reduceiiPi,@function
        .size           _Z10min_reduceiiPi,(.L_x_7 - _Z10min_reduceiiPi)
        .other          _Z10min_reduceiiPi,@"STO_CUDA_ENTRY STV_DEFAULT"
_Z10min_reduceiiPi:
.text._Z10min_reduceiiPi:
[----:B------:R-:W-:Y:S01]  /*0000*/  LDC R1, c[0x0][0x37c] ;  /* 0x0000df00ff017b82 */ /* 0x000fe20000000800 */
[----:B------:R-:W0:Y:S01]  /*0010*/  S2R R7, SR_CTAID.X ;  /* 0x0000000000077919 */ /* 0x000e220000002500 */
[----:B------:R-:W0:Y:S06]  /*0020*/  LDCU UR9, c[0x0][0x360] ;  /* 0x00006c00ff0977ac */ /* 0x000e2c0008000800 */
[----:B------:R-:W1:Y:S01]  /*0030*/  S2UR UR8, SR_CTAID.Y ;  /* 0x00000000000879c3 */ /* 0x000e620000002600 */
[----:B------:R-:W-:Y:S01]  /*0040*/  IMAD.MOV.U32 R4, RZ, RZ, 0x7fffffff ;  /* 0x7fffffffff047424 */ /* 0x000fe200078e00ff */
[----:B------:R-:W0:Y:S01]  /*0050*/  S2R R6, SR_TID.X ;  /* 0x0000000000067919 */ /* 0x000e220000002100 */
[----:B------:R-:W2:Y:S01]  /*0060*/  LDCU UR4, c[0x0][0x384] ;  /* 0x00007080ff0477ac */ /* 0x000ea20008000800 */
[----:B------:R-:W3:Y:S01]  /*0070*/  LDCU.64 UR6, c[0x0][0x358] ;  /* 0x00006b00ff0677ac */ /* 0x000ee20008000a00 */
[----:B0-----:R-:W-:-:S05]  /*0080*/  IMAD R0, R7, UR9, R6 ;  /* 0x0000000907007c24 */ /* 0x001fca000f8e0206 */
[----:B--2---:R-:W-:-:S13]  /*0090*/  ISETP.GE.AND P0, PT, R0, UR4, PT ;  /* 0x0000000400007c0c */ /* 0x004fda000bf06270 */
[----:B------:R-:W1:Y:S08]  /*00a0*/  @!P0 LDC R5, c[0x0][0x380] ;  /* 0x0000e000ff058b82 */ /* 0x000e700000000800 */
[----:B------:R-:W0:Y:S01]  /*00b0*/  @!P0 LDC.64 R2, c[0x0][0x388] ;  /* 0x0000e200ff028b82 */ /* 0x000e220000000a00 */
[----:B-1----:R-:W-:-:S04]  /*00c0*/  @!P0 IMAD R5, R5, UR8, R0 ;  /* 0x0000000805058c24 */ /* 0x002fc8000f8e0200 */
[----:B0-----:R-:W-:-:S05]  /*00d0*/  @!P0 IMAD.WIDE R2, R5, 0x4, R2 ;  /* 0x0000000405028825 */ /* 0x001fca00078e0202 */
[----:B---3--:R-:W2:Y:S01]  /*00e0*/  @!P0 LDG.E R4, desc[UR6][R2.64] ;  /* 0x0000000602048981 */ /* 0x008ea2000c1e1900 */
[----:B------:R-:W0:Y:S01]  /*00f0*/  S2UR UR5, SR_CgaCtaId ;  /* 0x00000000000579c3 */ /* 0x000e220000008800 */
[----:B------:R-:W-:Y:S01]  /*0100*/  IMAD.U32 R0, RZ, RZ, UR9 ;  /* 0x00000009ff007e24 */ /* 0x000fe2000f8e00ff */
[----:B------:R-:W-:Y:S01]  /*0110*/  UMOV UR4, 0x400 ;  /* 0x0000040000047882 */ /* 0x000fe20000000000 */
[----:B------:R-:W-:-:S03]  /*0120*/  ISETP.NE.AND P0, PT, R6, RZ, PT ;  /* 0x000000ff0600720c */ /* 0x000fc60003f05270 */
[----:B------:R-:W-:Y:S01]  /*0130*/  ISETP.GE.U32.AND P1, PT, R0, 0x2, PT ;  /* 0x000000020000780c */ /* 0x000fe20003f26070 */
[----:B0-----:R-:W-:-:S06]  /*0140*/  ULEA UR4, UR5, UR4, 0x18 ;  /* 0x0000000405047291 */ /* 0x001fcc000f8ec0ff */
[----:B------:R-:W-:-:S05]  /*0150*/  LEA R5, R6, UR4, 0x2 ;  /* 0x0000000406057c11 */ /* 0x000fca000f8e10ff */
[----:B--2---:R0:W-:Y:S01]  /*0160*/  STS [R5], R4 ;  /* 0x0000000405007388 */ /* 0x0041e20000000800 */
[----:B------:R-:W-:Y:S06]  /*0170*/  BAR.SYNC.DEFER_BLOCKING 0x0 ;  /* 0x0000000000007b1d */ /* 0x000fec0000010000 */
[----:B------:R-:W-:Y:S05]  /*0180*/  @!P1 BRA `(.L_x_0) ;  /* 0x00000000002c9947 */ /* 0x000fea0003800000 */
.L_x_1:
[----:B0-----:R-:W-:-:S04]  /*0190*/  SHF.R.U32.HI R4, RZ, 0x1, R0 ;  /* 0x00000001ff047819 */ /* 0x001fc80000011600 */
[----:B------:R-:W-:-:S13]  /*01a0*/  ISETP.GE.U32.AND P1, PT, R6, R4, PT ;  /* 0x000000040600720c */ /* 0x000fda0003f26070 */
[----:B------:R-:W-:Y:S01]  /*01b0*/  @!P1 LEA R3, R4, R5, 0x2 ;  /* 0x0000000504039211 */ /* 0x000fe200078e10ff */
[----:B------:R-:W-:Y:S05]  /*01c0*/  @!P1 LDS R2, [R5] ;  /* 0x0000000005029984 */ /* 0x000fea0000000800 */
[----:B------:R-:W0:Y:S02]  /*01d0*/  @!P1 LDS R3, [R3] ;  /* 0x0000000003039984 */ /* 0x000e240000000800 */
[----:B0-----:R-:W-:-:S05]  /*01e0*/  @!P1 VIMNMX R2, PT, PT, R2, R3, PT ;  /* 0x0000000302029248 */ /* 0x001fca0003fe0100 */
[----:B------:R1:W-:Y:S01]  /*01f0*/  @!P1 STS [R5], R2 ;  /* 0x0000000205009388 */ /* 0x0003e20000000800 */
[----:B------:R-:W-:Y:S01]  /*0200*/  BAR.SYNC.DEFER_BLOCKING 0x0 ;  /* 0x0000000000007b1d */ /* 0x000fe20000010000 */
[----:B------:R-:W-:Y:S01]  /*0210*/  ISETP.GT.U32.AND P1, PT, R0, 0x3, PT ;  /* 0x000000030000780c */ /* 0x000fe20003f24070 */
[----:B------:R-:W-:-:S12]  /*0220*/  IMAD.MOV.U32 R0, RZ, RZ, R4 ;  /* 0x000000ffff007224 */ /* 0x000fd800078e0004 */
[----:B-1----:R-:W-:Y:S05]  /*0230*/  @P1 BRA `(.L_x_1) ;  /* 0xfffffffc00d41947 */ /* 0x002fea000383ffff */
.L_x_0:
[----:B------:R-:W-:Y:S05]  /*0240*/  @P0 EXIT ;  /* 0x000000000000094d */ /* 0x000fea0003800000 */
[----:B------:R-:W1:Y:S01]  /*0250*/  S2UR UR5, SR_CgaCtaId ;  /* 0x00000000000579c3 */ /* 0x000e620000008800 */
[----:B------:R-:W-:-:S07]  /*0260*/  UMOV UR4, 0x400 ;  /* 0x0000040000047882 */ /* 0x000fce0000000000 */
[----:B------:R-:W2:Y:S08]  /*0270*/  LDC R0, c[0x0][0x380] ;  /* 0x0000e000ff007b82 */ /* 0x000eb00000000800 */
[----:B------:R-:W3:Y:S01]  /*0280*/  LDC.64 R2, c[0x0][0x388] ;  /* 0x0000e200ff027b82 */ /* 0x000ee20000000a00 */
[----:B-1----:R-:W-:Y:S01]  /*0290*/  ULEA UR4, UR5, UR4, 0x18 ;  /* 0x0000000405047291 */ /* 0x002fe2000f8ec0ff */
[----:B--2---:R-:W-:-:S08]  /*02a0*/  IMAD R7, R0, UR8, R7 ;  /* 0x0000000800077c24 */ /* 0x004fd0000f8e0207 */
[----:B0-----:R-:W0:Y:S01]  /*02b0*/  LDS R5, [UR4] ;  /* 0x00000004ff057984 */ /* 0x001e220008000800 */
[----:B---3--:R-:W-:-:S05]  /*02c0*/  IMAD.WIDE.U32 R2, R7, 0x4, R2 ;  /* 0x0000000407027825 */ /* 0x008fca00078e0002 */
[----:B0-----:R-:W-:Y:S01]  /*02d0*/  STG.E desc[UR6][R2.64], R5 ;  /* 0x0000000502007986 */ /* 0x001fe2000c101906 */
[----:B------:R-:W-:Y:S05]  /*02e0*/  EXIT ;  /* 0x000000000000794d */ /* 0x000fea0003800000 */
.L_x_2:
[----:B------:R-:W-:-:S00]  /*02f0*/  BRA `(.L_x_2) ;  /* 0xfffffffc00fc7947 */ /* 0x000fc0000383ffff */
[----:B------:R-:W-:-:S00]  /*0300*/  NOP ;  /* 0x0000000000007918 */ /* 0x000fc00000000000 */
[----:B------:R-:W-:-:S00]  /*0310*/  NOP ;  /* 0x0000000000007918 */ /* 0x000fc00000000000 */
[----:B------:R-:W-:-:S00]  /*0320*/  NOP ;  /* 0x0000000000007918 */ /* 0x000fc00000000000 */
[----:B------:R-:W-:-:S00]  /*0330*/  NOP ;  /* 0x0000000000007918 */ /* 0x000fc00000000000 */
[----:B------:R-:W-:-:S00]  /*0340*/  NOP ;  /* 0x0000000000007918 */ /* 0x000fc00000000000 */
[----:B------:R-:W-:-:S00]  /*0350*/  NOP ;  /* 0x0000000000007918 */ /* 0x000fc00000000000 */
[----:B------:R-:W-:-:S00]  /*0360*/  NOP ;  /* 0x0000000000007918 */ /* 0x000fc00000000000 */
[----:B------:R-:W-:-:S00]  /*0370*/  NOP ;  /* 0x0000000000007918 */ /* 0x000fc00000000000 */
.L_x_7:


//--------------------- .text._Z20postprocess_min_dataiiPiS_ --------------------------
	.section	.text._Z20postprocess_min_dataiiPiS_,"ax",@progbits
	.align	128
        .global         _Z20postprocess_min_dataiiPiS_
        .type           _Z20postprocess_min_dataiiPiS_,@function
        .size           _Z20postprocess_min_dataiiPiS_,(.L_x_8 - _Z20postprocess_min_dataiiPiS_)
        .other          _Z20postprocess_min_dataiiPiS_,@"STO_CUDA_ENTRY STV_DEFAULT"
_Z20postprocess_min_dataiiPiS_:
.text._Z20postprocess_min_dataiiPiS_:
[----:B------:R-:W-:Y:S01]  /*0000*/  LDC R1, c[0x0][0x37c] ;  /* 0x0000df00ff017b82 */ /* 0x000fe20000000800 */
[----:B------:R-:W0:Y:S07]  /*0010*/  S2R R9, SR_CTAID.X ;  /* 0x0000000000097919 */ /* 0x000e2e0000002500 */
[----:B------:R-:W0:Y:S01]  /*0020*/  LDC.64 R10, c[0x0][0x380] ;  /* 0x0000e000ff0a7b82 */ /* 0x000e220000000a00 */
[----:B------:R-:W1:Y:S07]  /*0030*/  LDCU.64 UR4, c[0x0][0x358] ;  /* 0x00006b00ff0477ac */ /* 0x000e6e0008000a00 */
[----:B------:R-:W2:Y:S01]  /*0040*/  LDC.64 R2, c[0x0][0x390] ;  /* 0x0000e400ff027b82 */ /* 0x000ea20000000a00 */
[----:B0-----:R-:W-:-:S04]  /*0050*/  IMAD R5, R9, R10, RZ ;  /* 0x0000000a09057224 */ /* 0x001fc800078e02ff */
[----:B--2---:R-:W-:Y:S01]  /*0060*/  IMAD.WIDE R2, R5, 0x4, R2 ;  /* 0x0000000405027825 */ /* 0x004fe200078e0202 */
[C---:B------:R-:W-:Y:S02]  /*0070*/  IADD3 R0, PT, PT, R9.reuse, -0x1, R11 ;  /* 0xffffffff09007810 */ /* 0x040fe40007ffe00b */
[----:B------:R-:W0:Y:S03]  /*0080*/  LDC.64 R4, c[0x0][0x388] ;  /* 0x0000e200ff047b82 */ /* 0x000e260000000a00 */
[----:B-1----:R-:W2:Y:S01]  /*0090*/  LDG.E R2, desc[UR4][R2.64] ;  /* 0x0000000402027981 */ /* 0x002ea2000c1e1900 */
[----:B------:R-:W-:Y:S02]  /*00a0*/  SHF.L.U32 R0, R0, 0x2, RZ ;  /* 0x0000000200007819 */ /* 0x000fe400000006ff */
[----:B------:R-:W-:Y:S01]  /*00b0*/  SHF.L.U32 R6, R9, 0x2, RZ ;  /* 0x0000000209067819 */ /* 0x000fe200000006ff */
[----:B------:R-:W-:-:S03]  /*00c0*/  IMAD R9, R11, R10, R9 ;  /* 0x0000000a0b097224 */ /* 0x000fc600078e0209 */
[----:B------:R-:W2:Y:S08]  /*00d0*/  LDC R7, c[0x3][R6] ;  /* 0x00c0000006077b82 */ /* 0x000eb00000000800 */
[----:B------:R-:W2:Y:S01]  /*00e0*/  LDC R0, c[0x3][R0] ;  /* 0x00c0000000007b82 */ /* 0x000ea20000000800 */
[----:B0-----:R-:W-:Y:S01]  /*00f0*/  IMAD.WIDE R4, R9, 0x4, R4 ;  /* 0x0000000409047825 */ /* 0x001fe200078e0204 */
[----:B--2---:R-:W-:-:S05]  /*0100*/  IADD3 R7, PT, PT, R2, R0, -R7 ;  /* 0x0000000002077210 */ /* 0x004fca0007ffe807 */
[----:B------:R-:W-:Y:S01]  /*0110*/  STG.E desc[UR4][R4.64], R7 ;  /* 0x0000000704007986 */ /* 0x000fe2000c101904 */
[----:B------:R-:W-:Y:S05]  /*0120*/  EXIT ;  /* 0x000000000000794d */ /* 0x000fea0003800000 */
.L_x_3:
        /* <DEDUP_REMOVED lines=13> */
.L_x_8:


//--------------------- .text._Z19preprocess_min_dataiiPiS_ --------------------------
	.section	.text._Z19preprocess_min_dataiiPiS_,"ax",@progbits
	.align	128
        .global         _Z19preprocess_min_dataiiPiS_
        .type           _Z19preprocess_min_dataiiPiS_,@function
        .size           _Z19preprocess_min_dataiiPiS_,(.L_x_9 - _Z19preprocess_min_dataiiPiS_)
        .other          _Z19preprocess_min_dataiiPiS_,@"STO_CUDA_ENTRY STV_DEFAULT"
_Z19preprocess_min_dataiiPiS_:
.text._Z19preprocess_min_dataiiPiS_:
[----:B------:R-:W-:Y:S01]  /*0000*/  LDC R1, c[0x0][0x37c] ;  /* 0x0000df00ff017b82 */ /* 0x000fe20000000800 */
[----:B------:R-:W0:Y:S07]  /*0010*/  S2R R0, SR_TID.X ;  /* 0x0000000000007919 */ /* 0x000e2e0000002100 */
[----:B------:R-:W0:Y:S08]  /*0020*/  S2UR UR4, SR_CTAID.X ;  /* 0x00000000000479c3 */ /* 0x000e300000002500 */
[----:B------:R-:W0:Y:S08]  /*0030*/  LDC R13, c[0x0][0x360] ;  /* 0x0000d800ff0d7b82 */ /* 0x000e300000000800 */
[----:B------:R-:W1:Y:S01]  /*0040*/  LDC.64 R2, c[0x0][0x380] ;  /* 0x0000e000ff027b82 */ /* 0x000e620000000a00 */
[----:B0-----:R-:W-:-:S05]  /*0050*/  IMAD R13, R13, UR4, R0 ;  /* 0x000000040d0d7c24 */ /* 0x001fca000f8e0200 */
[----:B-1----:R-:W-:-:S04]  /*0060*/  IADD3 R5, PT, PT, R13, R3, RZ ;  /* 0x000000030d057210 */ /* 0x002fc80007ffe0ff */
[----:B------:R-:W-:-:S13]  /*0070*/  ISETP.GT.AND P0, PT, R5, R2, PT ;  /* 0x000000020500720c */ /* 0x000fda0003f04270 */
[----:B------:R-:W-:Y:S05]  /*0080*/  @P0 EXIT ;  /* 0x000000000000094d */ /* 0x000fea0003800000 */
[----:B------:R-:W0:Y:S01]  /*0090*/  S2R R7, SR_CTAID.Y ;  /* 0x0000000000077919 */ /* 0x000e220000002600 */
[----:B------:R-:W1:Y:S01]  /*00a0*/  LDC.64 R4, c[0x0][0x390] ;  /* 0x0000e400ff047b82 */ /* 0x000e620000000a00 */
[----:B------:R-:W2:Y:S01]  /*00b0*/  LDCU.64 UR4, c[0x0][0x358] ;  /* 0x00006b00ff0477ac */ /* 0x000ea20008000a00 */
[----:B------:R-:W-:Y:S01]  /*00c0*/  IMAD.MOV.U32 R15, RZ, RZ, 0x7fffffff ;  /* 0x7fffffffff0f7424 */ /* 0x000fe200078e00ff */
[----:B0-----:R-:W-:Y:S01]  /*00d0*/  IADD3 R0, PT, PT, R7, 0x2, RZ ;  /* 0x0000000207007810 */ /* 0x001fe20007ffe0ff */
[----:B------:R-:W-:-:S03]  /*00e0*/  IMAD R7, R13, R2, R7 ;  /* 0x000000020d077224 */ /* 0x000fc600078e0207 */
[----:B------:R-:W-:Y:S01]  /*00f0*/  ISETP.GE.AND P0, PT, R0, R3, PT ;  /* 0x000000030000720c */ /* 0x000fe20003f06270 */
[----:B-1----:R-:W-:-:S12]  /*0100*/  IMAD.WIDE.U32 R4, R7, 0x4, R4 ;  /* 0x0000000407047825 */ /* 0x002fd800078e0004 */
[----:B--2---:R-:W-:Y:S05]  /*0110*/  @P0 BRA `(.L_x_4) ;  /* 0x0000000000400947 */ /* 0x004fea0003800000 */
[----:B------:R-:W0:Y:S01]  /*0120*/  LDC R21, c[0x0][0x374] ;  /* 0x0000dd00ff157b82 */ /* 0x000e220000000800 */
[----:B------:R-:W-:Y:S01]  /*0130*/  IADD3 R17, PT, PT, R13, -0x1, RZ ;  /* 0xffffffff0d117810 */ /* 0x000fe20007ffe0ff */
[----:B------:R-:W-:-:S06]  /*0140*/  IMAD.MOV.U32 R15, RZ, RZ, 0x7fffffff ;  /* 0x7fffffffff0f7424 */ /* 0x000fcc00078e00ff */
[----:B------:R-:W1:Y:S02]  /*0150*/  LDC.64 R6, c[0x0][0x388] ;  /* 0x0000e200ff067b82 */ /* 0x000e640000000a00 */
.L_x_5:
[C---:B------:R-:W-:Y:S01]  /*0160*/  IADD3 R9, PT, PT, -R0.reuse, 0x1, R3 ;  /* 0x0000000100097810 */ /* 0x040fe20007ffe103 */
[----:B------:R-:W-:Y:S01]  /*0170*/  IMAD R11, R0, R2, R13 ;  /* 0x00000002000b7224 */ /* 0x000fe200078e020d */
[----:B------:R-:W-:-:S05]  /*0180*/  IADD3 R8, PT, PT, R17, R0, RZ ;  /* 0x0000000011087210 */ /* 0x000fca0007ffe0ff */
[----:B------:R-:W-:Y:S02]  /*0190*/  IMAD R19, R9, R2, R8 ;  /* 0x0000000209137224 */ /* 0x000fe400078e0208 */
[----:B-1----:R-:W-:-:S04]  /*01a0*/  IMAD.WIDE R8, R11, 0x4, R6 ;  /* 0x000000040b087825 */ /* 0x002fc800078e0206 */
[----:B------:R-:W-:Y:S02]  /*01b0*/  IMAD.WIDE R10, R19, 0x4, R6 ;  /* 0x00000004130a7825 */ /* 0x000fe400078e0206 */
[----:B------:R-:W2:Y:S04]  /*01c0*/  LDG.E R8, desc[UR4][R8.64] ;  /* 0x0000000408087981 */ /* 0x000ea8000c1e1900 */
[----:B------:R-:W2:Y:S01]  /*01d0*/  LDG.E R10, desc[UR4][R10.64] ;  /* 0x000000040a0a7981 */ /* 0x000ea2000c1e1900 */
[----:B0-----:R-:W-:-:S04]  /*01e0*/  IADD3 R0, PT, PT, R21, R0, RZ ;  /* 0x0000000015007210 */ /* 0x001fc80007ffe0ff */
[----:B------:R-:W-:Y:S02]  /*01f0*/  ISETP.GE.AND P0, PT, R0, R3, PT ;  /* 0x000000030000720c */ /* 0x000fe40003f06270 */
[----:B--2---:R-:W-:-:S11]  /*0200*/  VIADDMNMX R15, R10, R8, R15, PT ;  /* 0x000000080a0f7246 */ /* 0x004fd6000380010f */
[----:B------:R-:W-:Y:S05]  /*0210*/  @!P0 BRA `(.L_x_5) ;  /* 0xfffffffc00d08947 */ /* 0x000fea000383ffff */
.L_x_4:
[----:B------:R-:W-:Y:S01]  /*0220*/  STG.E desc[UR4][R4.64], R15 ;  /* 0x0000000f04007986 */ /* 0x000fe2000c101904 */
[----:B------:R-:W-:Y:S05]  /*0230*/  EXIT ;  /* 0x000000000000794d */ /* 0x000fea0003800000 */
.L_x_6:
        /* <DEDUP_REMOVED lines=12> */
.L_x_9:


//--------------------- .nv.shared._Z10min_reduceiiPi --------------------------
	.section	.nv.shared._Z10min_reduceiiPi,"aw",@nobits
	.sectionflags	@""
	.align	4
.nv.shared._Z10min_reduceiiPi:
	.zero		5120


//--------------------- .nv.shared.reserved.0     --------------------------
	.section	.nv.shared.reserved.0,"aw",@nobits
	.weak		__nv_reservedSMEM_offset_0_alias
	.size		__nv_reservedSMEM_offset_0_alias, 0, 64
	.other		__nv_reservedSMEM_offset_0_alias,@"STO_CUDA_RESERVED_SHARED STV_DEFAULT"
__nv_reservedSMEM_offset_0_alias:
	.zero		0
	.zero		64


//--------------------- .nv.constant0._Z10min_reduceiiPi --------------------------
	.section	.nv.constant0._Z10min_reduceiiPi,"a",@progbits
	.sectionflags	@""
	.align	4
.nv.constant0._Z10min_reduceiiPi:
	.zero		912


//--------------------- .nv.constant0._Z20postprocess_min_dataiiPiS_ --------------------------
	.section	.nv.constant0._Z20postprocess_min_dataiiPiS_,"a",@progbits
	.sectionflags	@""
	.align	4
.nv.constant0._Z20postprocess_min_dataiiPiS_:
	.zero		920


//--------------------- .nv.constant0._Z19preprocess_min_dataiiPiS_ --------------------------
	.section	.nv.constant0._Z19preprocess_min_dataiiPiS_,"a",@progbits
	.sectionflags	@""
	.align	4
.nv.constant0._Z19preprocess_min_dataiiPiS_:
	.zero		920


//--------------------- SYMBOLS --------------------------

	.type		.nv.reservedSmem.offset0,@object
	.size		.nv.reservedSmem.offset0,0x4
	.type		.nv.reservedSmem.cap,@object
	.size		.nv.reservedSmem.cap,0x4
